//
// Generated by NVIDIA NVVM Compiler
//
// Compiler Build ID: CL-36424714
// Cuda compilation tools, release 13.0, V13.0.88
// Based on NVVM 20.0.0
//

.version 9.0
.target sm_100
.address_size 64

	// .globl	_Z9copyArrayPKfPfi

.visible .entry _Z9copyArrayPKfPfi(
	.param .u64 .ptr .align 1 _Z9copyArrayPKfPfi_param_0,
	.param .u64 .ptr .align 1 _Z9copyArrayPKfPfi_param_1,
	.param .u32 _Z9copyArrayPKfPfi_param_2
)
{
	.reg .pred 	%p<7>;
	.reg .b32 	%r<31>;
	.reg .b32 	%f<6>;
	.reg .b64 	%rd<18>;

	ld.param.u64 	%rd3, [_Z9copyArrayPKfPfi_param_0];
	ld.param.u64 	%rd4, [_Z9copyArrayPKfPfi_param_1];
	ld.param.u32 	%r12, [_Z9copyArrayPKfPfi_param_2];
	cvta.to.global.u64 	%rd1, %rd4;
	cvta.to.global.u64 	%rd2, %rd3;
	mov.u32 	%r13, %ctaid.x;
	mov.u32 	%r14, %ntid.x;
	mov.u32 	%r15, %tid.x;
	mad.lo.s32 	%r29, %r13, %r14, %r15;
	mov.u32 	%r16, %nctaid.x;
	mul.lo.s32 	%r2, %r14, %r16;
	setp.ge.s32 	%p1, %r29, %r12;
	@%p1 bra 	$L__BB0_7;
	add.s32 	%r17, %r29, %r2;
	max.s32 	%r18, %r12, %r17;
	setp.lt.s32 	%p2, %r17, %r12;
	selp.u32 	%r19, 1, 0, %p2;
	add.s32 	%r20, %r17, %r19;
	sub.s32 	%r21, %r18, %r20;
	div.u32 	%r22, %r21, %r2;
	add.s32 	%r3, %r22, %r19;
	and.b32  	%r23, %r3, 3;
	setp.eq.s32 	%p3, %r23, 3;
	@%p3 bra 	$L__BB0_4;
	add.s32 	%r24, %r3, 1;
	and.b32  	%r25, %r24, 3;
	neg.s32 	%r27, %r25;
$L__BB0_3:
	.pragma "nounroll";
	mul.wide.s32 	%rd5, %r29, 4;
	add.s64 	%rd6, %rd1, %rd5;
	add.s64 	%rd7, %rd2, %rd5;
	ld.global.f32 	%f1, [%rd7];
	st.global.f32 	[%rd6], %f1;
	add.s32 	%r29, %r29, %r2;
	add.s32 	%r27, %r27, 1;
	setp.ne.s32 	%p4, %r27, 0;
	@%p4 bra 	$L__BB0_3;
$L__BB0_4:
	setp.lt.u32 	%p5, %r3, 3;
	@%p5 bra 	$L__BB0_7;
	mul.wide.s32 	%rd11, %r2, 4;
	shl.b32 	%r26, %r2, 2;
$L__BB0_6:
	mul.wide.s32 	%rd8, %r29, 4;
	add.s64 	%rd9, %rd2, %rd8;
	ld.global.f32 	%f2, [%rd9];
	add.s64 	%rd10, %rd1, %rd8;
	st.global.f32 	[%rd10], %f2;
	add.s64 	%rd12, %rd9, %rd11;
	ld.global.f32 	%f3, [%rd12];
	add.s64 	%rd13, %rd10, %rd11;
	st.global.f32 	[%rd13], %f3;
	add.s64 	%rd14, %rd12, %rd11;
	ld.global.f32 	%f4, [%rd14];
	add.s64 	%rd15, %rd13, %rd11;
	st.global.f32 	[%rd15], %f4;
	add.s64 	%rd16, %rd14, %rd11;
	ld.global.f32 	%f5, [%rd16];
	add.s64 	%rd17, %rd15, %rd11;
	st.global.f32 	[%rd17], %f5;
	add.s32 	%r29, %r26, %r29;
	setp.lt.s32 	%p6, %r29, %r12;
	@%p6 bra 	$L__BB0_6;
$L__BB0_7:
	ret;

}


// ===== COMPILED SASS (sm_100) =====

	.target	sm_100

	.elftype	@"ET_EXEC"


//--------------------- .note.nv.tkinfo           --------------------------
	.section	.note.nv.tkinfo,"",@"SHT_NOTE"
	.sectionflags	@"SHF_NOTE_NV_TKINFO"
	.tkinfo
        /*0018*/ 	.word	0x00000002
        /*0030*/ 	.string	""
        /*0030*/ 	.string	"ptxas"
        /*0030*/ 	.string	"Cuda compilation tools, release 13.0, V13.0.88"
        /*0030*/ 	.string	"Build cuda_13.0.r13.0/compiler.36424714_0"
        /*0030*/ 	.string	"-arch sm_100 -m 64 "



//--------------------- .note.nv.cuinfo           --------------------------
	.section	.note.nv.cuinfo,"",@"SHT_NOTE"
	.sectionflags	@"SHF_NOTE_NV_CUINFO"
        /*0018*/ 	.short	0x0002
        /*001a*/ 	.short	0x0064
        /*001c*/ 	.short	0x0082
	.zero		2


//--------------------- .nv.info                  --------------------------
	.section	.nv.info,"",@"SHT_CUDA_INFO"
	.align	4


	//----- nvinfo : EIATTR_REGCOUNT
	.align		4
        /*0000*/ 	.byte	0x04, 0x2f
        /*0002*/ 	.short	(.L_1 - .L_0)
	.align		4
.L_0:
        /*0004*/ 	.word	index@(_Z9copyArrayPKfPfi)
        /*0008*/ 	.word	0x0000001e


	//----- nvinfo : EIATTR_FRAME_SIZE
	.align		4
.L_1:
        /*000c*/ 	.byte	0x04, 0x11
        /*000e*/ 	.short	(.L_3 - .L_2)
	.align		4
.L_2:
        /*0010*/ 	.word	index@(_Z9copyArrayPKfPfi)
        /*0014*/ 	.word	0x00000000


	//----- nvinfo : EIATTR_MIN_STACK_SIZE
	.align		4
.L_3:
        /*0018*/ 	.byte	0x04, 0x12
        /*001a*/ 	.short	(.L_5 - .L_4)
	.align		4
.L_4:
        /*001c*/ 	.word	index@(_Z9copyArrayPKfPfi)
        /*0020*/ 	.word	0x00000000
.L_5:


//--------------------- .nv.compat                --------------------------
	.section	.nv.compat,"",@"SHT_CUDA_COMPAT_INFO"
	.align	4
        /*0000*/ 	.byte	0x02, 0x09, 0x00, 0x00, 0x02, 0x02, 0x01, 0x00, 0x02, 0x05, 0x05, 0x00, 0x03, 0x07, 0x01, 0x01
        /*0010*/ 	.byte	0x02, 0x03, 0x00, 0x00, 0x02, 0x06, 0x01, 0x00, 0x04, 0x0b, 0x08, 0x00, 0x09, 0x00, 0x00, 0x00
        /*0020*/ 	.byte	0x00, 0x00, 0x00, 0x00


//--------------------- .nv.info._Z9copyArrayPKfPfi --------------------------
	.section	.nv.info._Z9copyArrayPKfPfi,"",@"SHT_CUDA_INFO"
	.sectionflags	@""
	.align	4


	//----- nvinfo : EIATTR_CUDA_API_VERSION
	.align		4
        /*0000*/ 	.byte	0x04, 0x37
        /*0002*/ 	.short	(.L_7 - .L_6)
.L_6:
        /*0004*/ 	.word	0x00000082


	//----- nvinfo : EIATTR_KPARAM_INFO
	.align		4
.L_7:
        /*0008*/ 	.byte	0x04, 0x17
        /*000a*/ 	.short	(.L_9 - .L_8)
.L_8:
        /*000c*/ 	.word	0x00000000
        /*0010*/ 	.short	0x0002
        /*0012*/ 	.short	0x0010
        /*0014*/ 	.byte	0x00, 0xf0, 0x11, 0x00


	//----- nvinfo : EIATTR_KPARAM_INFO
	.align		4
.L_9:
        /*0018*/ 	.byte	0x04, 0x17
        /*001a*/ 	.short	(.L_11 - .L_10)
.L_10:
        /*001c*/ 	.word	0x00000000
        /*0020*/ 	.short	0x0001
        /*0022*/ 	.short	0x0008
        /*0024*/ 	.byte	0x00, 0xf5, 0x21, 0x00


	//----- nvinfo : EIATTR_KPARAM_INFO
	.align		4
.L_11:
        /*0028*/ 	.byte	0x04, 0x17
        /*002a*/ 	.short	(.L_13 - .L_12)
.L_12:
        /*002c*/ 	.word	0x00000000
        /*0030*/ 	.short	0x0000
        /*0032*/ 	.short	0x0000
        /*0034*/ 	.byte	0x00, 0xf5, 0x21, 0x00


	//----- nvinfo : EIATTR_SPARSE_MMA_MASK
	.align		4
.L_13:
        /*0038*/ 	.byte	0x03, 0x50
        /*003a*/ 	.short	0x0000


	//----- nvinfo : EIATTR_MAXREG_COUNT
	.align		4
        /*003c*/ 	.byte	0x03, 0x1b
        /*003e*/ 	.short	0x00ff


	//----- nvinfo : EIATTR_MERCURY_ISA_VERSION
	.align		4
        /*0040*/ 	.byte	0x03, 0x5f
        /*0042*/ 	.short	0x0101


	//----- nvinfo : EIATTR_VRC_CTA_INIT_COUNT
	.align		4
        /*0044*/ 	.byte	0x02, 0x4a
	.zero		1
	.zero		1


	//----- nvinfo : EIATTR_EXIT_INSTR_OFFSETS
	.align		4
        /*0048*/ 	.byte	0x04, 0x1c
        /*004a*/ 	.short	(.L_15 - .L_14)


	//   ....[0]....
.L_14:
        /*004c*/ 	.word	0x00000090


	//   ....[1]....
        /*0050*/ 	.word	0x00000380


	//   ....[2]....
        /*0054*/ 	.word	0x000004c0


	//----- nvinfo : EIATTR_CRS_STACK_SIZE
	.align		4
.L_15:
        /*0058*/ 	.byte	0x04, 0x1e
        /*005a*/ 	.short	(.L_17 - .L_16)
.L_16:
        /*005c*/ 	.word	0x00000000


	//----- nvinfo : EIATTR_CBANK_PARAM_SIZE
	.align		4
.L_17:
        /*0060*/ 	.byte	0x03, 0x19
        /*0062*/ 	.short	0x0014


	//----- nvinfo : EIATTR_PARAM_CBANK
	.align		4
        /*0064*/ 	.byte	0x04, 0x0a
        /*0066*/ 	.short	(.L_19 - .L_18)
	.align		4
.L_18:
        /*0068*/ 	.word	index@(.nv.constant0._Z9copyArrayPKfPfi)
        /*006c*/ 	.short	0x0380
        /*006e*/ 	.short	0x0014


	//----- nvinfo : EIATTR_SW_WAR
	.align		4
.L_19:
        /*0070*/ 	.byte	0x04, 0x36
        /*0072*/ 	.short	(.L_21 - .L_20)
.L_20:
        /*0074*/ 	.word	0x00000008
.L_21:


//--------------------- .nv.callgraph             --------------------------
	.section	.nv.callgraph,"",@"SHT_CUDA_CALLGRAPH"
	.align	4
	.sectionentsize	8
	.align		4
        /*0000*/ 	.word	0x00000000
	.align		4
        /*0004*/ 	.word	0xffffffff
	.align		4
        /*0008*/ 	.word	0x00000000
	.align		4
        /*000c*/ 	.word	0xfffffffe
	.align		4
        /*0010*/ 	.word	0x00000000
	.align		4
        /*0014*/ 	.word	0xfffffffd
	.align		4
        /*0018*/ 	.word	0x00000000
	.align		4
        /*001c*/ 	.word	0xfffffffc


//--------------------- .text._Z9copyArrayPKfPfi  --------------------------
	.section	.text._Z9copyArrayPKfPfi,"ax",@progbits
	.align	128
        .global         _Z9copyArrayPKfPfi
        .type           _Z9copyArrayPKfPfi,@function
        .size           _Z9copyArrayPKfPfi,(.L_x_5 - _Z9copyArrayPKfPfi)
        .other          _Z9copyArrayPKfPfi,@"STO_CUDA_ENTRY STV_DEFAULT"
_Z9copyArrayPKfPfi:
.text._Z9copyArrayPKfPfi:
[----:B------:R-:W-:Y:S01]  /*0000*/  LDC R1, c[0x0][0x37c] ;  /* 0x0000df00ff017b82 */ /* 0x000fe20000000800 */
[----:B------:R-:W0:Y:S07]  /*0010*/  S2R R7, SR_TID.X ;  /* 0x0000000000077919 */ /* 0x000e2e0000002100 */
[----:B------:R-:W0:Y:S01]  /*0020*/  S2UR UR4, SR_CTAID.X ;  /* 0x00000000000479c3 */ /* 0x000e220000002500 */
[----:B------:R-:W1:Y:S07]  /*0030*/  LDCU UR6, c[0x0][0x390] ;  /* 0x00007200ff0677ac */ /* 0x000e6e0008000800 */
[----:B------:R-:W0:Y:S01]  /*0040*/  LDC R0, c[0x0][0x360] ;  /* 0x0000d800ff007b82 */ /* 0x000e220000000800 */
[----:B------:R-:W2:Y:S01]  /*0050*/  LDCU UR5, c[0x0][0x370] ;  /* 0x00006e00ff0577ac */ /* 0x000ea20008000800 */
[----:B0-----:R-:W-:-:S02]  /*0060*/  IMAD R7, R0, UR4, R7 ;  /* 0x0000000400077c24 */ /* 0x001fc4000f8e0207 */
[----:B--2---:R-:W-:-:S03]  /*0070*/  IMAD R0, R0, UR5, RZ ;  /* 0x0000000500007c24 */ /* 0x004fc6000f8e02ff */
[----:B-1----:R-:W-:-:S13]  /*0080*/  ISETP.GE.AND P0, PT, R7, UR6, PT ;  /* 0x0000000607007c0c */ /* 0x002fda000bf06270 */
[----:B------:R-:W-:Y:S05]  /*0090*/  @P0 EXIT ;  /* 0x000000000000094d */ /* 0x000fea0003800000 */
[----:B------:R-:W0:Y:S01]  /*00a0*/  I2F.U32.RP R8, R0 ;  /* 0x0000000000087306 */ /* 0x000e220000209000 */
[C---:B------:R-:W-:Y:S01]  /*00b0*/  IADD3 R4, PT, PT, R0.reuse, R7, RZ ;  /* 0x0000000700047210 */ /* 0x040fe20007ffe0ff */
[----:B------:R-:W-:Y:S01]  /*00c0*/  IMAD.MOV R9, RZ, RZ, -R0 ;  /* 0x000000ffff097224 */ /* 0x000fe200078e0a00 */
[----:B------:R-:W-:Y:S01]  /*00d0*/  ISETP.NE.U32.AND P2, PT, R0, RZ, PT ;  /* 0x000000ff0000720c */ /* 0x000fe20003f45070 */
[----:B------:R-:W1:Y:S01]  /*00e0*/  LDCU.64 UR4, c[0x0][0x358] ;  /* 0x00006b00ff0477ac */ /* 0x000e620008000a00 */
[C---:B------:R-:W-:Y:S01]  /*00f0*/  ISETP.GE.AND P0, PT, R4.reuse, UR6, PT ;  /* 0x0000000604007c0c */ /* 0x040fe2000bf06270 */
[----:B------:R-:W-:Y:S01]  /*0100*/  BSSY.RECONVERGENT B0, `(.L_x_0) ;  /* 0x0000027000007945 */ /* 0x000fe20003800200 */
[----:B------:R-:W-:Y:S02]  /*0110*/  VIMNMX R5, PT, PT, R4, UR6, !PT ;  /* 0x0000000604057c48 */ /* 0x000fe4000ffe0100 */
[----:B------:R-:W-:-:S04]  /*0120*/  SEL R6, RZ, 0x1, P0 ;  /* 0x00000001ff067807 */ /* 0x000fc80000000000 */
[----:B------:R-:W-:Y:S01]  /*0130*/  IADD3 R5, PT, PT, R5, -R4, -R6 ;  /* 0x8000000405057210 */ /* 0x000fe20007ffe806 */
[----:B0-----:R-:W0:Y:S02]  /*0140*/  MUFU.RCP R8, R8 ;  /* 0x0000000800087308 */ /* 0x001e240000001000 */
[----:B0-----:R-:W-:-:S06]  /*0150*/  IADD3 R2, PT, PT, R8, 0xffffffe, RZ ;  /* 0x0ffffffe08027810 */ /* 0x001fcc0007ffe0ff */
[----:B------:R0:W2:Y:S02]  /*0160*/  F2I.FTZ.U32.TRUNC.NTZ R3, R2 ;  /* 0x0000000200037305 */ /* 0x0000a4000021f000 */
[----:B0-----:R-:W-:Y:S02]  /*0170*/  IMAD.MOV.U32 R2, RZ, RZ, RZ ;  /* 0x000000ffff027224 */ /* 0x001fe400078e00ff */
[----:B--2---:R-:W-:-:S04]  /*0180*/  IMAD R9, R9, R3, RZ ;  /* 0x0000000309097224 */ /* 0x004fc800078e02ff */
[----:B------:R-:W-:-:S06]  /*0190*/  IMAD.HI.U32 R8, R3, R9, R2 ;  /* 0x0000000903087227 */ /* 0x000fcc00078e0002 */
[----:B------:R-:W-:-:S05]  /*01a0*/  IMAD.HI.U32 R9, R8, R5, RZ ;  /* 0x0000000508097227 */ /* 0x000fca00078e00ff */
[----:B------:R-:W-:-:S05]  /*01b0*/  IADD3 R2, PT, PT, -R9, RZ, RZ ;  /* 0x000000ff09027210 */ /* 0x000fca0007ffe1ff */
[----:B------:R-:W-:Y:S02]  /*01c0*/  IMAD R5, R0, R2, R5 ;  /* 0x0000000200057224 */ /* 0x000fe400078e0205 */
[----:B------:R-:W0:Y:S03]  /*01d0*/  LDC.64 R2, c[0x0][0x388] ;  /* 0x0000e200ff027b82 */ /* 0x000e260000000a00 */
[----:B------:R-:W-:-:S13]  /*01e0*/  ISETP.GE.U32.AND P0, PT, R5, R0, PT ;  /* 0x000000000500720c */ /* 0x000fda0003f06070 */
[----:B------:R-:W-:Y:S01]  /*01f0*/  @P0 IMAD.IADD R5, R5, 0x1, -R0 ;  /* 0x0000000105050824 */ /* 0x000fe200078e0a00 */
[----:B------:R-:W-:-:S04]  /*0200*/  @P0 IADD3 R9, PT, PT, R9, 0x1, RZ ;  /* 0x0000000109090810 */ /* 0x000fc80007ffe0ff */
[-C--:B------:R-:W-:Y:S02]  /*0210*/  ISETP.GE.U32.AND P1, PT, R5, R0.reuse, PT ;  /* 0x000000000500720c */ /* 0x080fe40003f26070 */
[----:B------:R-:W2:Y:S11]  /*0220*/  LDC.64 R4, c[0x0][0x380] ;  /* 0x0000e000ff047b82 */ /* 0x000eb60000000a00 */
[----:B------:R-:W-:Y:S01]  /*0230*/  @P1 VIADD R9, R9, 0x1 ;  /* 0x0000000109091836 */ /* 0x000fe20000000000 */
[----:B------:R-:W-:-:S04]  /*0240*/  @!P2 LOP3.LUT R9, RZ, R0, RZ, 0x33, !PT ;  /* 0x00000000ff09a212 */ /* 0x000fc800078e33ff */
[----:B------:R-:W-:-:S04]  /*0250*/  IADD3 R6, PT, PT, R6, R9, RZ ;  /* 0x0000000906067210 */ /* 0x000fc80007ffe0ff */
[C---:B------:R-:W-:Y:S02]  /*0260*/  LOP3.LUT R8, R6.reuse, 0x3, RZ, 0xc0, !PT ;  /* 0x0000000306087812 */ /* 0x040fe400078ec0ff */
[----:B------:R-:W-:Y:S02]  /*0270*/  ISETP.GE.U32.AND P1, PT, R6, 0x3, PT ;  /* 0x000000030600780c */ /* 0x000fe40003f26070 */
[----:B------:R-:W-:-:S13]  /*0280*/  ISETP.NE.AND P0, PT, R8, 0x3, PT ;  /* 0x000000030800780c */ /* 0x000fda0003f05270 */
[----:B01----:R-:W-:Y:S05]  /*0290*/  @!P0 BRA `(.L_x_1) ;  /* 0x0000000000348947 */ /* 0x003fea0003800000 */
[----:B------:R-:W0:Y:S01]  /*02a0*/  LDC.64 R14, c[0x0][0x380] ;  /* 0x0000e000ff0e7b82 */ /* 0x000e220000000a00 */
[----:B------:R-:W-:-:S05]  /*02b0*/  VIADD R6, R6, 0x1 ;  /* 0x0000000106067836 */ /* 0x000fca0000000000 */
[----:B------:R-:W-:Y:S02]  /*02c0*/  LOP3.LUT R6, R6, 0x3, RZ, 0xc0, !PT ;  /* 0x0000000306067812 */ /* 0x000fe400078ec0ff */
[----:B------:R-:W1:Y:S02]  /*02d0*/  LDC.64 R12, c[0x0][0x388] ;  /* 0x0000e200ff0c7b82 */ /* 0x000e640000000a00 */
[----:B------:R-:W-:-:S07]  /*02e0*/  IADD3 R6, PT, PT, -R6, RZ, RZ ;  /* 0x000000ff06067210 */ /* 0x000fce0007ffe1ff */
.L_x_2:
[----:B0--3--:R-:W-:-:S06]  /*02f0*/  IMAD.WIDE R10, R7, 0x4, R14 ;  /* 0x00000004070a7825 */ /* 0x009fcc00078e020e */
[----:B------:R-:W3:Y:S01]  /*0300*/  LDG.E R11, desc[UR4][R10.64] ;  /* 0x000000040a0b7981 */ /* 0x000ee2000c1e1900 */
[----:B-1----:R-:W-:Y:S01]  /*0310*/  IMAD.WIDE R8, R7, 0x4, R12 ;  /* 0x0000000407087825 */ /* 0x002fe200078e020c */
[----:B------:R-:W-:-:S03]  /*0320*/  IADD3 R7, PT, PT, R0, R7, RZ ;  /* 0x0000000700077210 */ /* 0x000fc60007ffe0ff */
[----:B------:R-:W-:-:S05]  /*0330*/  VIADD R6, R6, 0x1 ;  /* 0x0000000106067836 */ /* 0x000fca0000000000 */
[----:B------:R-:W-:Y:S01]  /*0340*/  ISETP.NE.AND P0, PT, R6, RZ, PT ;  /* 0x000000ff0600720c */ /* 0x000fe20003f05270 */
[----:B---3--:R3:W-:-:S12]  /*0350*/  STG.E desc[UR4][R8.64], R11 ;  /* 0x0000000b08007986 */ /* 0x0087d8000c101904 */
[----:B------:R-:W-:Y:S05]  /*0360*/  @P0 BRA `(.L_x_2) ;  /* 0xfffffffc00e00947 */ /* 0x000fea000383ffff */
.L_x_1:
[----:B------:R-:W-:Y:S05]  /*0370*/  BSYNC.RECONVERGENT B0 ;  /* 0x0000000000007941 */ /* 0x000fea0003800200 */
.L_x_0:
[----:B------:R-:W-:Y:S05]  /*0380*/  @!P1 EXIT ;  /* 0x000000000000994d */ /* 0x000fea0003800000 */
.L_x_3:
[----:B0-2---:R-:W-:-:S05]  /*0390*/  IMAD.WIDE R18, R7, 0x4, R4 ;  /* 0x0000000407127825 */ /* 0x005fca00078e0204 */
[----:B------:R-:W2:Y:S01]  /*03a0*/  LDG.E R23, desc[UR4][R18.64] ;  /* 0x0000000412177981 */ /* 0x000ea2000c1e1900 */
[----:B------:R-:W-:-:S04]  /*03b0*/  IMAD.WIDE R20, R7, 0x4, R2 ;  /* 0x0000000407147825 */ /* 0x000fc800078e0202 */
[C---:B---3--:R-:W-:Y:S01]  /*03c0*/  IMAD.WIDE R8, R0.reuse, 0x4, R18 ;  /* 0x0000000400087825 */ /* 0x048fe200078e0212 */
[----:B--2---:R0:W-:Y:S04]  /*03d0*/  STG.E desc[UR4][R20.64], R23 ;  /* 0x0000001714007986 */ /* 0x0041e8000c101904 */
[----:B------:R-:W2:Y:S01]  /*03e0*/  LDG.E R25, desc[UR4][R8.64] ;  /* 0x0000000408197981 */ /* 0x000ea2000c1e1900 */
[----:B------:R-:W-:-:S04]  /*03f0*/  IMAD.WIDE R10, R0, 0x4, R20 ;  /* 0x00000004000a7825 */ /* 0x000fc800078e0214 */
[C---:B------:R-:W-:Y:S01]  /*0400*/  IMAD.WIDE R12, R0.reuse, 0x4, R8 ;  /* 0x00000004000c7825 */ /* 0x040fe200078e0208 */
[----:B--2---:R0:W-:Y:S04]  /*0410*/  STG.E desc[UR4][R10.64], R25 ;  /* 0x000000190a007986 */ /* 0x0041e8000c101904 */
[----:B------:R-:W2:Y:S01]  /*0420*/  LDG.E R27, desc[UR4][R12.64] ;  /* 0x000000040c1b7981 */ /* 0x000ea2000c1e1900 */
[----:B------:R-:W-:-:S04]  /*0430*/  IMAD.WIDE R14, R0, 0x4, R10 ;  /* 0x00000004000e7825 */ /* 0x000fc800078e020a */
[C---:B------:R-:W-:Y:S01]  /*0440*/  IMAD.WIDE R16, R0.reuse, 0x4, R12 ;  /* 0x0000000400107825 */ /* 0x040fe200078e020c */
[----:B--2---:R0:W-:Y:S05]  /*0450*/  STG.E desc[UR4][R14.64], R27 ;  /* 0x0000001b0e007986 */ /* 0x0041ea000c101904 */
[----:B------:R-:W2:Y:S01]  /*0460*/  LDG.E R17, desc[UR4][R16.64] ;  /* 0x0000000410117981 */ /* 0x000ea2000c1e1900 */
[C---:B------:R-:W-:Y:S01]  /*0470*/  IMAD.WIDE R18, R0.reuse, 0x4, R14 ;  /* 0x0000000400127825 */ /* 0x040fe200078e020e */
[----:B------:R-:W-:-:S04]  /*0480*/  LEA R7, R0, R7, 0x2 ;  /* 0x0000000700077211 */ /* 0x000fc800078e10ff */
[----:B------:R-:W-:Y:S01]  /*0490*/  ISETP.GE.AND P0, PT, R7, UR6, PT ;  /* 0x0000000607007c0c */ /* 0x000fe2000bf06270 */
[----:B--2---:R0:W-:-:S12]  /*04a0*/  STG.E desc[UR4][R18.64], R17 ;  /* 0x0000001112007986 */ /* 0x0041d8000c101904 */
[----:B------:R-:W-:Y:S05]  /*04b0*/  @!P0 BRA `(.L_x_3) ;  /* 0xfffffffc00b48947 */ /* 0x000fea000383ffff */
[----:B------:R-:W-:Y:S05]  /*04c0*/  EXIT ;  /* 0x000000000000794d */ /* 0x000fea0003800000 */
.L_x_4:
[----:B------:R-:W-:-:S00]  /*04d0*/  BRA `(.L_x_4) ;  /* 0xfffffffc00fc7947 */ /* 0x000fc0000383ffff */
[----:B------:R-:W-:-:S00]  /*04e0*/  NOP ;  /* 0x0000000000007918 */ /* 0x000fc00000000000 */
        /* <DEDUP_REMOVED lines=9> */
.L_x_5:


//--------------------- .nv.shared.reserved.0     --------------------------
	.section	.nv.shared.reserved.0,"aw",@nobits
	.weak		__nv_reservedSMEM_offset_0_alias
	.size		__nv_reservedSMEM_offset_0_alias, 0, 64
	.other		__nv_reservedSMEM_offset_0_alias,@"STO_CUDA_RESERVED_SHARED STV_DEFAULT"
__nv_reservedSMEM_offset_0_alias:
	.zero		0
	.zero		64


//--------------------- .nv.constant0._Z9copyArrayPKfPfi --------------------------
	.section	.nv.constant0._Z9copyArrayPKfPfi,"a",@progbits
	.sectionflags	@""
	.align	4
.nv.constant0._Z9copyArrayPKfPfi:
	.zero		916


//--------------------- SYMBOLS --------------------------

	.type		.nv.reservedSmem.offset0,@object
	.size		.nv.reservedSmem.offset0,0x4
